//
// Generated by NVIDIA NVVM Compiler
//
// Compiler Build ID: CL-36424714
// Cuda compilation tools, release 13.0, V13.0.88
// Based on NVVM 20.0.0
//

.version 9.0
.target sm_100
.address_size 64

	// .globl	_Z6squarePxS_xS_

.visible .entry _Z6squarePxS_xS_(
	.param .u64 .ptr .align 1 _Z6squarePxS_xS__param_0,
	.param .u64 .ptr .align 1 _Z6squarePxS_xS__param_1,
	.param .u64 _Z6squarePxS_xS__param_2,
	.param .u64 .ptr .align 1 _Z6squarePxS_xS__param_3
)
{
	.reg .pred 	%p<2>;
	.reg .b32 	%r<6>;
	.reg .b64 	%rd<10>;

	ld.param.u64 	%rd2, [_Z6squarePxS_xS__param_1];
	ld.param.u64 	%rd4, [_Z6squarePxS_xS__param_2];
	ld.param.u64 	%rd3, [_Z6squarePxS_xS__param_3];
	mov.u32 	%r1, %ctaid.x;
	shl.b32 	%r2, %r1, 10;
	mov.u32 	%r3, %tid.x;
	or.b32  	%r4, %r2, %r3;
	cvt.u64.u32 	%rd1, %r4;
	setp.le.s64 	%p1, %rd4, %rd1;
	@%p1 bra 	$L__BB0_2;
	cvta.to.global.u64 	%rd5, %rd2;
	shl.b64 	%rd6, %rd1, 3;
	add.s64 	%rd7, %rd5, %rd6;
	st.global.u64 	[%rd7], %rd1;
$L__BB0_2:
	cvta.to.global.u64 	%rd8, %rd3;
	mov.u32 	%r5, %ntid.x;
	cvt.u64.u32 	%rd9, %r5;
	st.global.u64 	[%rd8], %rd9;
	ret;

}


// ===== COMPILED SASS (sm_100) =====

	.target	sm_100

	.elftype	@"ET_EXEC"


//--------------------- .note.nv.tkinfo           --------------------------
	.section	.note.nv.tkinfo,"",@"SHT_NOTE"
	.sectionflags	@"SHF_NOTE_NV_TKINFO"
	.tkinfo
        /*0018*/ 	.word	0x00000002
        /*0030*/ 	.string	""
        /*0030*/ 	.string	"ptxas"
        /*0030*/ 	.string	"Cuda compilation tools, release 13.0, V13.0.88"
        /*0030*/ 	.string	"Build cuda_13.0.r13.0/compiler.36424714_0"
        /*0030*/ 	.string	"-arch sm_100 -m 64 "



//--------------------- .note.nv.cuinfo           --------------------------
	.section	.note.nv.cuinfo,"",@"SHT_NOTE"
	.sectionflags	@"SHF_NOTE_NV_CUINFO"
        /*0018*/ 	.short	0x0002
        /*001a*/ 	.short	0x0064
        /*001c*/ 	.short	0x0082
	.zero		2


//--------------------- .nv.info                  --------------------------
	.section	.nv.info,"",@"SHT_CUDA_INFO"
	.align	4


	//----- nvinfo : EIATTR_REGCOUNT
	.align		4
        /*0000*/ 	.byte	0x04, 0x2f
        /*0002*/ 	.short	(.L_1 - .L_0)
	.align		4
.L_0:
        /*0004*/ 	.word	index@(_Z6squarePxS_xS_)
        /*0008*/ 	.word	0x0000000c


	//----- nvinfo : EIATTR_FRAME_SIZE
	.align		4
.L_1:
        /*000c*/ 	.byte	0x04, 0x11
        /*000e*/ 	.short	(.L_3 - .L_2)
	.align		4
.L_2:
        /*0010*/ 	.word	index@(_Z6squarePxS_xS_)
        /*0014*/ 	.word	0x00000000


	//----- nvinfo : EIATTR_MIN_STACK_SIZE
	.align		4
.L_3:
        /*0018*/ 	.byte	0x04, 0x12
        /*001a*/ 	.short	(.L_5 - .L_4)
	.align		4
.L_4:
        /*001c*/ 	.word	index@(_Z6squarePxS_xS_)
        /*0020*/ 	.word	0x00000000
.L_5:


//--------------------- .nv.compat                --------------------------
	.section	.nv.compat,"",@"SHT_CUDA_COMPAT_INFO"
	.align	4
        /*0000*/ 	.byte	0x02, 0x09, 0x00, 0x00, 0x02, 0x02, 0x01, 0x00, 0x02, 0x05, 0x05, 0x00, 0x03, 0x07, 0x01, 0x01
        /*0010*/ 	.byte	0x02, 0x03, 0x00, 0x00, 0x02, 0x06, 0x01, 0x00, 0x04, 0x0b, 0x08, 0x00, 0x09, 0x00, 0x00, 0x00
        /*0020*/ 	.byte	0x00, 0x00, 0x00, 0x00


//--------------------- .nv.info._Z6squarePxS_xS_ --------------------------
	.section	.nv.info._Z6squarePxS_xS_,"",@"SHT_CUDA_INFO"
	.sectionflags	@""
	.align	4


	//----- nvinfo : EIATTR_CUDA_API_VERSION
	.align		4
        /*0000*/ 	.byte	0x04, 0x37
        /*0002*/ 	.short	(.L_7 - .L_6)
.L_6:
        /*0004*/ 	.word	0x00000082


	//----- nvinfo : EIATTR_KPARAM_INFO
	.align		4
.L_7:
        /*0008*/ 	.byte	0x04, 0x17
        /*000a*/ 	.short	(.L_9 - .L_8)
.L_8:
        /*000c*/ 	.word	0x00000000
        /*0010*/ 	.short	0x0003
        /*0012*/ 	.short	0x0018
        /*0014*/ 	.byte	0x00, 0xf5, 0x21, 0x00


	//----- nvinfo : EIATTR_KPARAM_INFO
	.align		4
.L_9:
        /*0018*/ 	.byte	0x04, 0x17
        /*001a*/ 	.short	(.L_11 - .L_10)
.L_10:
        /*001c*/ 	.word	0x00000000
        /*0020*/ 	.short	0x0002
        /*0022*/ 	.short	0x0010
        /*0024*/ 	.byte	0x00, 0xf0, 0x21, 0x00


	//----- nvinfo : EIATTR_KPARAM_INFO
	.align		4
.L_11:
        /*0028*/ 	.byte	0x04, 0x17
        /*002a*/ 	.short	(.L_13 - .L_12)
.L_12:
        /*002c*/ 	.word	0x00000000
        /*0030*/ 	.short	0x0001
        /*0032*/ 	.short	0x0008
        /*0034*/ 	.byte	0x00, 0xf5, 0x21, 0x00


	//----- nvinfo : EIATTR_KPARAM_INFO
	.align		4
.L_13:
        /*0038*/ 	.byte	0x04, 0x17
        /*003a*/ 	.short	(.L_15 - .L_14)
.L_14:
        /*003c*/ 	.word	0x00000000
        /*0040*/ 	.short	0x0000
        /*0042*/ 	.short	0x0000
        /*0044*/ 	.byte	0x00, 0xf5, 0x21, 0x00


	//----- nvinfo : EIATTR_SPARSE_MMA_MASK
	.align		4
.L_15:
        /*0048*/ 	.byte	0x03, 0x50
        /*004a*/ 	.short	0x0000


	//----- nvinfo : EIATTR_MAXREG_COUNT
	.align		4
        /*004c*/ 	.byte	0x03, 0x1b
        /*004e*/ 	.short	0x00ff


	//----- nvinfo : EIATTR_MERCURY_ISA_VERSION
	.align		4
        /*0050*/ 	.byte	0x03, 0x5f
        /*0052*/ 	.short	0x0101


	//----- nvinfo : EIATTR_VRC_CTA_INIT_COUNT
	.align		4
        /*0054*/ 	.byte	0x02, 0x4a
	.zero		1
	.zero		1


	//----- nvinfo : EIATTR_EXIT_INSTR_OFFSETS
	.align		4
        /*0058*/ 	.byte	0x04, 0x1c
        /*005a*/ 	.short	(.L_17 - .L_16)


	//   ....[0]....
.L_16:
        /*005c*/ 	.word	0x00000130


	//----- nvinfo : EIATTR_CBANK_PARAM_SIZE
	.align		4
.L_17:
        /*0060*/ 	.byte	0x03, 0x19
        /*0062*/ 	.short	0x0020


	//----- nvinfo : EIATTR_PARAM_CBANK
	.align		4
        /*0064*/ 	.byte	0x04, 0x0a
        /*0066*/ 	.short	(.L_19 - .L_18)
	.align		4
.L_18:
        /*0068*/ 	.word	index@(.nv.constant0._Z6squarePxS_xS_)
        /*006c*/ 	.short	0x0380
        /*006e*/ 	.short	0x0020


	//----- nvinfo : EIATTR_SW_WAR
	.align		4
.L_19:
        /*0070*/ 	.byte	0x04, 0x36
        /*0072*/ 	.short	(.L_21 - .L_20)
.L_20:
        /*0074*/ 	.word	0x00000008
.L_21:


//--------------------- .nv.callgraph             --------------------------
	.section	.nv.callgraph,"",@"SHT_CUDA_CALLGRAPH"
	.align	4
	.sectionentsize	8
	.align		4
        /*0000*/ 	.word	0x00000000
	.align		4
        /*0004*/ 	.word	0xffffffff
	.align		4
        /*0008*/ 	.word	0x00000000
	.align		4
        /*000c*/ 	.word	0xfffffffe
	.align		4
        /*0010*/ 	.word	0x00000000
	.align		4
        /*0014*/ 	.word	0xfffffffd
	.align		4
        /*0018*/ 	.word	0x00000000
	.align		4
        /*001c*/ 	.word	0xfffffffc


//--------------------- .text._Z6squarePxS_xS_    --------------------------
	.section	.text._Z6squarePxS_xS_,"ax",@progbits
	.align	128
        .global         _Z6squarePxS_xS_
        .type           _Z6squarePxS_xS_,@function
        .size           _Z6squarePxS_xS_,(.L_x_1 - _Z6squarePxS_xS_)
        .other          _Z6squarePxS_xS_,@"STO_CUDA_ENTRY STV_DEFAULT"
_Z6squarePxS_xS_:
.text._Z6squarePxS_xS_:
[----:B------:R-:W-:Y:S01]  /*0000*/  LDC R1, c[0x0][0x37c] ;  /* 0x0000df00ff017b82 */ /* 0x000fe20000000800 */
[----:B------:R-:W0:Y:S07]  /*0010*/  S2R R2, SR_TID.X ;  /* 0x0000000000027919 */ /* 0x000e2e0000002100 */
[----:B------:R-:W1:Y:S01]  /*0020*/  S2UR UR4, SR_CTAID.X ;  /* 0x00000000000479c3 */ /* 0x000e620000002500 */
[----:B------:R-:W2:Y:S01]  /*0030*/  LDCU.64 UR6, c[0x0][0x390] ;  /* 0x00007200ff0677ac */ /* 0x000ea20008000a00 */
[----:B------:R-:W-:-:S02]  /*0040*/  IMAD.MOV.U32 R3, RZ, RZ, RZ ;  /* 0x000000ffff037224 */ /* 0x000fc400078e00ff */
[----:B------:R-:W-:-:S04]  /*0050*/  IMAD.MOV.U32 R5, RZ, RZ, RZ ;  /* 0x000000ffff057224 */ /* 0x000fc800078e00ff */
[----:B------:R-:W3:Y:S01]  /*0060*/  LDC.64 R6, c[0x0][0x398] ;  /* 0x0000e600ff067b82 */ /* 0x000ee20000000a00 */
[----:B-1----:R-:W-:-:S06]  /*0070*/  USHF.L.U32 UR4, UR4, 0xa, URZ ;  /* 0x0000000a04047899 */ /* 0x002fcc00080006ff */
[----:B0-----:R-:W-:-:S04]  /*0080*/  LOP3.LUT R2, R2, UR4, RZ, 0xfc, !PT ;  /* 0x0000000402027c12 */ /* 0x001fc8000f8efcff */
[----:B--2---:R-:W-:Y:S01]  /*0090*/  ISETP.GE.U32.AND P0, PT, R2, UR6, PT ;  /* 0x0000000602007c0c */ /* 0x004fe2000bf06070 */
[----:B------:R-:W0:Y:S03]  /*00a0*/  LDCU UR6, c[0x0][0x360] ;  /* 0x00006c00ff0677ac */ /* 0x000e260008000800 */
[----:B------:R-:W-:Y:S01]  /*00b0*/  ISETP.GE.AND.EX P0, PT, RZ, UR7, PT, P0 ;  /* 0x00000007ff007c0c */ /* 0x000fe2000bf06300 */
[----:B------:R-:W1:-:S12]  /*00c0*/  LDCU.64 UR4, c[0x0][0x358] ;  /* 0x00006b00ff0477ac */ /* 0x000e580008000a00 */
[----:B------:R-:W2:Y:S01]  /*00d0*/  @!P0 LDC.64 R8, c[0x0][0x388] ;  /* 0x0000e200ff088b82 */ /* 0x000ea20000000a00 */
[----:B0-----:R-:W-:Y:S01]  /*00e0*/  IMAD.U32 R4, RZ, RZ, UR6 ;  /* 0x00000006ff047e24 */ /* 0x001fe2000f8e00ff */
[----:B--2---:R-:W-:-:S04]  /*00f0*/  @!P0 LEA R8, P1, R2, R8, 0x3 ;  /* 0x0000000802088211 */ /* 0x004fc800078218ff */
[----:B------:R-:W-:-:S05]  /*0100*/  @!P0 LEA.HI.X R9, R2, R9, RZ, 0x3, P1 ;  /* 0x0000000902098211 */ /* 0x000fca00008f1cff */
[----:B-1----:R-:W-:Y:S04]  /*0110*/  @!P0 STG.E.64 desc[UR4][R8.64], R2 ;  /* 0x0000000208008986 */ /* 0x002fe8000c101b04 */
[----:B---3--:R-:W-:Y:S01]  /*0120*/  STG.E.64 desc[UR4][R6.64], R4 ;  /* 0x0000000406007986 */ /* 0x008fe2000c101b04 */
[----:B------:R-:W-:Y:S05]  /*0130*/  EXIT ;  /* 0x000000000000794d */ /* 0x000fea0003800000 */
.L_x_0:
[----:B------:R-:W-:-:S00]  /*0140*/  BRA `(.L_x_0) ;  /* 0xfffffffc00fc7947 */ /* 0x000fc0000383ffff */
[----:B------:R-:W-:-:S00]  /*0150*/  NOP ;  /* 0x0000000000007918 */ /* 0x000fc00000000000 */
        /* <DEDUP_REMOVED lines=10> */
.L_x_1:


//--------------------- .nv.shared.reserved.0     --------------------------
	.section	.nv.shared.reserved.0,"aw",@nobits
	.weak		__nv_reservedSMEM_offset_0_alias
	.size		__nv_reservedSMEM_offset_0_alias, 0, 64
	.other		__nv_reservedSMEM_offset_0_alias,@"STO_CUDA_RESERVED_SHARED STV_DEFAULT"
__nv_reservedSMEM_offset_0_alias:
	.zero		0
	.zero		64


//--------------------- .nv.constant0._Z6squarePxS_xS_ --------------------------
	.section	.nv.constant0._Z6squarePxS_xS_,"a",@progbits
	.sectionflags	@""
	.align	4
.nv.constant0._Z6squarePxS_xS_:
	.zero		928


//--------------------- SYMBOLS --------------------------

	.type		.nv.reservedSmem.offset0,@object
	.size		.nv.reservedSmem.offset0,0x4
